	.headerflags	@"EF_CUDA_TEXMODE_UNIFIED EF_CUDA_64BIT_ADDRESS EF_CUDA_ACCELERATORS EF_CUDA_SM90 EF_CUDA_VIRTUAL_SM(EF_CUDA_SM90)"
	.elftype	@"ET_EXEC"


//--------------------- .nv.info                  --------------------------
	.section	.nv.info,"",@"SHT_CUDA_INFO"
	.align	4


	//----- nvinfo : EIATTR_REGCOUNT
	.align		4
        /*0000*/ 	.byte	0x04, 0x2f
        /*0002*/ 	.short	(.L_3 - .L_2)
	.align		4
.L_2:
        /*0004*/ 	.word	index@(triton_poi_fused__native_batch_norm_legit_no_training_relu_threshold_backward_12)
        /*0008*/ 	.word	0x0000001a


	//----- nvinfo : EIATTR_MIN_STACK_SIZE
	.align		4
.L_3:
        /*000c*/ 	.byte	0x04, 0x12
        /*000e*/ 	.short	(.L_5 - .L_4)
	.align		4
.L_4:
        /*0010*/ 	.word	index@(triton_poi_fused__native_batch_norm_legit_no_training_relu_threshold_backward_12)
        /*0014*/ 	.word	0x00000000


	//----- nvinfo : EIATTR_FRAME_SIZE
	.align		4
.L_5:
        /*0018*/ 	.byte	0x04, 0x11
        /*001a*/ 	.short	(.L_7 - .L_6)
	.align		4
.L_6:
        /*001c*/ 	.word	index@(triton_poi_fused__native_batch_norm_legit_no_training_relu_threshold_backward_12)
        /*0020*/ 	.word	0x00000000


	//----- nvinfo : EIATTR_MIN_STACK_SIZE
	.align		4
.L_7:
        /*0024*/ 	.byte	0x04, 0x12
        /*0026*/ 	.short	(.L_9 - .L_8)
	.align		4
.L_8:
        /*0028*/ 	.word	index@(triton_poi_fused__native_batch_norm_legit_no_training_relu_threshold_backward_12)
        /*002c*/ 	.word	0x00000000
.L_9:


//--------------------- .nv.info.triton_poi_fused__native_batch_norm_legit_no_training_relu_threshold_backward_12 --------------------------
	.section	.nv.info.triton_poi_fused__native_batch_norm_legit_no_training_relu_threshold_backward_12,"",@"SHT_CUDA_INFO"
	.sectionflags	@""
	.align	4


	//----- nvinfo : EIATTR_CUDA_API_VERSION
	.align		4
        /*0000*/ 	.byte	0x04, 0x37
        /*0002*/ 	.short	(.L_11 - .L_10)
.L_10:
        /*0004*/ 	.word	0x0000007c


	//----- nvinfo : EIATTR_KPARAM_INFO
	.align		4
.L_11:
        /*0008*/ 	.byte	0x04, 0x17
        /*000a*/ 	.short	(.L_13 - .L_12)
.L_12:
        /*000c*/ 	.word	0x00000000
        /*0010*/ 	.short	0x0008
        /*0012*/ 	.short	0x003c
        /*0014*/ 	.byte	0x00, 0xf0, 0x11, 0x00


	//----- nvinfo : EIATTR_KPARAM_INFO
	.align		4
.L_13:
        /*0018*/ 	.byte	0x04, 0x17
        /*001a*/ 	.short	(.L_15 - .L_14)
.L_14:
        /*001c*/ 	.word	0x00000000
        /*0020*/ 	.short	0x0007
        /*0022*/ 	.short	0x0038
        /*0024*/ 	.byte	0x00, 0xf0, 0x11, 0x00


	//----- nvinfo : EIATTR_KPARAM_INFO
	.align		4
.L_15:
        /*0028*/ 	.byte	0x04, 0x17
        /*002a*/ 	.short	(.L_17 - .L_16)
.L_16:
        /*002c*/ 	.word	0x00000000
        /*0030*/ 	.short	0x0006
        /*0032*/ 	.short	0x0030
        /*0034*/ 	.byte	0x00, 0xf4, 0x21, 0x00


	//----- nvinfo : EIATTR_KPARAM_INFO
	.align		4
.L_17:
        /*0038*/ 	.byte	0x04, 0x17
        /*003a*/ 	.short	(.L_19 - .L_18)
.L_18:
        /*003c*/ 	.word	0x00000000
        /*0040*/ 	.short	0x0005
        /*0042*/ 	.short	0x0028
        /*0044*/ 	.byte	0x00, 0xf4, 0x21, 0x00


	//----- nvinfo : EIATTR_KPARAM_INFO
	.align		4
.L_19:
        /*0048*/ 	.byte	0x04, 0x17
        /*004a*/ 	.short	(.L_21 - .L_20)
.L_20:
        /*004c*/ 	.word	0x00000000
        /*0050*/ 	.short	0x0004
        /*0052*/ 	.short	0x0020
        /*0054*/ 	.byte	0x00, 0xf4, 0x21, 0x00


	//----- nvinfo : EIATTR_KPARAM_INFO
	.align		4
.L_21:
        /*0058*/ 	.byte	0x04, 0x17
        /*005a*/ 	.short	(.L_23 - .L_22)
.L_22:
        /*005c*/ 	.word	0x00000000
        /*0060*/ 	.short	0x0003
        /*0062*/ 	.short	0x0018
        /*0064*/ 	.byte	0x00, 0xf4, 0x21, 0x00


	//----- nvinfo : EIATTR_KPARAM_INFO
	.align		4
.L_23:
        /*0068*/ 	.byte	0x04, 0x17
        /*006a*/ 	.short	(.L_25 - .L_24)
.L_24:
        /*006c*/ 	.word	0x00000000
        /*0070*/ 	.short	0x0002
        /*0072*/ 	.short	0x0010
        /*0074*/ 	.byte	0x00, 0xf4, 0x21, 0x00


	//----- nvinfo : EIATTR_KPARAM_INFO
	.align		4
.L_25:
        /*0078*/ 	.byte	0x04, 0x17
        /*007a*/ 	.short	(.L_27 - .L_26)
.L_26:
        /*007c*/ 	.word	0x00000000
        /*0080*/ 	.short	0x0001
        /*0082*/ 	.short	0x0008
        /*0084*/ 	.byte	0x00, 0xf4, 0x21, 0x00


	//----- nvinfo : EIATTR_KPARAM_INFO
	.align		4
.L_27:
        /*0088*/ 	.byte	0x04, 0x17
        /*008a*/ 	.short	(.L_29 - .L_28)
.L_28:
        /*008c*/ 	.word	0x00000000
        /*0090*/ 	.short	0x0000
        /*0092*/ 	.short	0x0000
        /*0094*/ 	.byte	0x00, 0xf4, 0x21, 0x00


	//----- nvinfo : EIATTR_SPARSE_MMA_MASK
	.align		4
.L_29:
        /*0098*/ 	.byte	0x03, 0x50
        /*009a*/ 	.short	0x0000


	//----- nvinfo : EIATTR_MAXREG_COUNT
	.align		4
        /*009c*/ 	.byte	0x03, 0x1b
        /*009e*/ 	.short	0x00ff


	//----- nvinfo : EIATTR_EXIT_INSTR_OFFSETS
	.align		4
        /*00a0*/ 	.byte	0x04, 0x1c
        /*00a2*/ 	.short	(.L_31 - .L_30)


	//   ....[0]....
.L_30:
        /*00a4*/ 	.word	0x00000730


	//   ....[1]....
        /*00a8*/ 	.word	0x00000750


	//----- nvinfo : EIATTR_REQNTID
	.align		4
.L_31:
        /*00ac*/ 	.byte	0x04, 0x10
        /*00ae*/ 	.short	(.L_33 - .L_32)
.L_32:
        /*00b0*/ 	.word	0x00000080
        /*00b4*/ 	.word	0x00000001
        /*00b8*/ 	.word	0x00000001


	//----- nvinfo : EIATTR_CBANK_PARAM_SIZE
	.align		4
.L_33:
        /*00bc*/ 	.byte	0x03, 0x19
        /*00be*/ 	.short	0x0040


	//----- nvinfo : EIATTR_PARAM_CBANK
	.align		4
        /*00c0*/ 	.byte	0x04, 0x0a
        /*00c2*/ 	.short	(.L_35 - .L_34)
	.align		4
.L_34:
        /*00c4*/ 	.word	index@(.nv.constant0.triton_poi_fused__native_batch_norm_legit_no_training_relu_threshold_backward_12)
        /*00c8*/ 	.short	0x0210
        /*00ca*/ 	.short	0x0040


	//----- nvinfo : EIATTR_SW_WAR
	.align		4
.L_35:
        /*00cc*/ 	.byte	0x04, 0x36
        /*00ce*/ 	.short	(.L_37 - .L_36)
.L_36:
        /*00d0*/ 	.word	0x00000008
.L_37:


//--------------------- .nv.callgraph             --------------------------
	.section	.nv.callgraph,"",@"SHT_CUDA_CALLGRAPH"
	.align	4
	.sectionentsize	8
	.align		4
        /*0000*/ 	.word	0x00000000
	.align		4
        /*0004*/ 	.word	0xffffffff
	.align		4
        /*0008*/ 	.word	0x00000000
	.align		4
        /*000c*/ 	.word	0xfffffffe
	.align		4
        /*0010*/ 	.word	0x00000000
	.align		4
        /*0014*/ 	.word	0xfffffffd
	.align		4
        /*0018*/ 	.word	0x00000000
	.align		4
        /*001c*/ 	.word	0xfffffffc


//--------------------- .nv.constant4             --------------------------
	.section	.nv.constant4,"a",@progbits
	.align	8
	.align		8
.nv.constant4:
        /*0000*/ 	.dword	_$_str
	.align		8
        /*0008*/ 	.dword	_$_str_$_2


//--------------------- .text.triton_poi_fused__native_batch_norm_legit_no_training_relu_threshold_backward_12 --------------------------
	.section	.text.triton_poi_fused__native_batch_norm_legit_no_training_relu_threshold_backward_12,"ax",@progbits
	.sectionflags	@"SHF_BARRIERS=1"
	.align	128
        .global         triton_poi_fused__native_batch_norm_legit_no_training_relu_threshold_backward_12
        .type           triton_poi_fused__native_batch_norm_legit_no_training_relu_threshold_backward_12,@function
        .size           triton_poi_fused__native_batch_norm_legit_no_training_relu_threshold_backward_12,(.L_x_1 - triton_poi_fused__native_batch_norm_legit_no_training_relu_threshold_backward_12)
        .other          triton_poi_fused__native_batch_norm_legit_no_training_relu_threshold_backward_12,@"STO_CUDA_ENTRY STV_DEFAULT"
triton_poi_fused__native_batch_norm_legit_no_training_relu_threshold_backward_12:
.text.triton_poi_fused__native_batch_norm_legit_no_training_relu_threshold_backward_12:
[----:B------:R-:W0:Y:S01]  /*0000*/  LDC R1, c[0x0][0x28] ;  /* 0x00000a00ff017b82 */ /* 0x000e220000000800 */
[----:B------:R-:W1:Y:S07]  /*0010*/  S2R R2, SR_CTAID.Y ;  /* 0x0000000000027919 */ /* 0x000e6e0000002600 */
[----:B------:R-:W2:Y:S01]  /*0020*/  LDC.64 R4, c[0x0][0x220] ;  /* 0x00008800ff047b82 */ /* 0x000ea20000000a00 */
[----:B------:R-:W-:Y:S01]  /*0030*/  ULDC.64 UR6, c[0x0][0x208] ;  /* 0x0000820000067ab9 */ /* 0x000fe20000000a00 */
[----:B------:R-:W3:Y:S01]  /*0040*/  S2R R9, SR_TID.X ;  /* 0x0000000000097919 */ /* 0x000ee20000002100 */
[----:B------:R-:W4:Y:S05]  /*0050*/  S2R R6, SR_CTAID.X ;  /* 0x0000000000067919 */ /* 0x000f2a0000002500 */
[----:B------:R-:W5:Y:S08]  /*0060*/  LDC.64 R16, c[0x0][0x218] ;  /* 0x00008600ff107b82 */ /* 0x000f700000000a00 */
[----:B------:R-:W4:Y:S08]  /*0070*/  LDC.64 R20, c[0x0][0x210] ;  /* 0x00008400ff147b82 */ /* 0x000f300000000a00 */
[----:B------:R-:W5:Y:S01]  /*0080*/  LDC.64 R12, c[0x0][0x228] ;  /* 0x00008a00ff0c7b82 */ /* 0x000f620000000a00 */
[----:B-1----:R-:W-:Y:S01]  /*0090*/  IMAD.SHL.U32 R0, R2, 0x8, RZ ;  /* 0x0000000802007824 */ /* 0x002fe200078e00ff */
[----:B------:R-:W-:-:S06]  /*00a0*/  SHF.R.S32.HI R2, RZ, 0x1c, R2 ;  /* 0x0000001cff027819 */ /* 0x000fcc0000011402 */
[----:B------:R-:W1:Y:S01]  /*00b0*/  LDC.64 R10, c[0x0][0x230] ;  /* 0x00008c00ff0a7b82 */ /* 0x000e620000000a00 */
[----:B---3--:R-:W-:Y:S01]  /*00c0*/  IMAD.SHL.U32 R3, R9, 0x2, RZ ;  /* 0x0000000209037824 */ /* 0x008fe200078e00ff */
[----:B------:R-:W-:-:S04]  /*00d0*/  SGXT R2, R2, 0x1 ;  /* 0x000000010202781a */ /* 0x000fc80000000200 */
[----:B------:R-:W-:-:S04]  /*00e0*/  LOP3.LUT R3, R0, 0x6, R3, 0xf8, !PT ;  /* 0x0000000600037812 */ /* 0x000fc800078ef803 */
[----:B------:R-:W-:-:S04]  /*00f0*/  LEA.HI R7, R2, R3, RZ, 0x8 ;  /* 0x0000000302077211 */ /* 0x000fc800078f40ff */
[----:B------:R-:W-:-:S05]  /*0100*/  LOP3.LUT R2, R7, 0xffffff00, RZ, 0xc0, !PT ;  /* 0xffffff0007027812 */ /* 0x000fca00078ec0ff */
[----:B------:R-:W-:-:S04]  /*0110*/  IMAD.IADD R19, R3, 0x1, -R2 ;  /* 0x0000000103137824 */ /* 0x000fc800078e0a02 */
[----:B--2---:R-:W-:-:S06]  /*0120*/  IMAD.WIDE R4, R19, 0x4, R4 ;  /* 0x0000000413047825 */ /* 0x004fcc00078e0204 */
[----:B------:R-:W2:Y:S01]  /*0130*/  LDG.E.EL.64 R4, desc[UR6][R4.64] ;  /* 0x0000000604047981 */ /* 0x000ea2000c2e1b00 */
[----:B------:R-:W-:Y:S01]  /*0140*/  SHF.R.U32.HI R15, RZ, 0x2, R9 ;  /* 0x00000002ff0f7819 */ /* 0x000fe20000011609 */
[----:B----4-:R-:W-:Y:S01]  /*0150*/  IMAD.SHL.U32 R6, R6, 0x20, RZ ;  /* 0x0000002006067824 */ /* 0x010fe200078e00ff */
[----:B------:R-:W-:Y:S01]  /*0160*/  SHF.R.S32.HI R7, RZ, 0x8, R7 ;  /* 0x00000008ff077819 */ /* 0x000fe20000011407 */
[----:B-----5:R-:W-:Y:S01]  /*0170*/  IMAD.WIDE R16, R19, 0x4, R16 ;  /* 0x0000000413107825 */ /* 0x020fe200078e0210 */
[----:B------:R-:W-:-:S04]  /*0180*/  SGXT.U32 R15, R15, 0x5 ;  /* 0x000000050f0f781a */ /* 0x000fc80000000000 */
[----:B------:R-:W-:Y:S01]  /*0190*/  LOP3.LUT R2, R6, R15, RZ, 0xfc, !PT ;  /* 0x0000000f06027212 */ /* 0x000fe200078efcff */
[----:B------:R-:W3:Y:S03]  /*01a0*/  LDG.E.EL.64 R16, desc[UR6][R16.64] ;  /* 0x0000000610107981 */ /* 0x000ee6000c2e1b00 */
[C---:B------:R-:W-:Y:S01]  /*01b0*/  ISETP.GE.AND P0, PT, R2.reuse, 0x19, PT ;  /* 0x000000190200780c */ /* 0x040fe20003f06270 */
[----:B------:R-:W-:Y:S01]  /*01c0*/  IMAD R8, R2, 0x100, R19 ;  /* 0x0000010002087824 */ /* 0x000fe200078e0213 */
[----:B------:R-:W-:-:S03]  /*01d0*/  CS2R R2, SRZ ;  /* 0x0000000000027805 */ /* 0x000fc6000001ff00 */
[----:B------:R-:W-:-:S04]  /*01e0*/  IMAD R7, R7, 0x1900, R8 ;  /* 0x0000190007077824 */ /* 0x000fc800078e0208 */
[----:B0-----:R-:W-:-:S05]  /*01f0*/  IMAD.WIDE R20, R7, 0x4, R20 ;  /* 0x0000000407147825 */ /* 0x001fca00078e0214 */
[----:B------:R-:W3:Y:S01]  /*0200*/  @!P0 LDG.E.EL.64 R2, desc[UR6][R20.64] ;  /* 0x0000000614028981 */ /* 0x000ee2000c2e1b00 */
[----:B------:R-:W-:-:S04]  /*0210*/  IMAD.WIDE R22, R19, 0x4, R12 ;  /* 0x0000000413167825 */ /* 0x000fc800078e020c */
[----:B-1----:R-:W-:Y:S02]  /*0220*/  IMAD.WIDE R12, R19, 0x4, R10 ;  /* 0x00000004130c7825 */ /* 0x002fe400078e020a */
[----:B------:R-:W4:Y:S04]  /*0230*/  LDG.E.EL.64 R10, desc[UR6][R22.64] ;  /* 0x00000006160a7981 */ /* 0x000f28000c2e1b00 */
[----:B------:R-:W4:Y:S01]  /*0240*/  LDG.E.EL.64 R12, desc[UR6][R12.64] ;  /* 0x000000060c0c7981 */ /* 0x000f22000c2e1b00 */
[----:B------:R-:W-:Y:S01]  /*0250*/  IMAD.MOV.U32 R19, RZ, RZ, 0x3e800000 ;  /* 0x3e800000ff137424 */ /* 0x000fe200078e00ff */
[----:B------:R-:W0:Y:S01]  /*0260*/  S2UR UR5, SR_CgaCtaId ;  /* 0x00000000000579c3 */ /* 0x000e220000008800 */
[----:B------:R-:W-:Y:S02]  /*0270*/  UMOV UR4, 0x400 ;  /* 0x0000040000047882 */ /* 0x000fe40000000000 */
[----:B0-----:R-:W-:Y:S01]  /*0280*/  UPRMT UR4, UR5, 0x654, UR4 ;  /* 0x0000065405047896 */ /* 0x001fe20008000004 */
[----:B------:R-:W-:Y:S01]  /*0290*/  LOP3.LUT R6, R6, 0x1f, R9, 0xf8, !PT ;  /* 0x0000001f06067812 */ /* 0x000fe200078ef809 */
[----:B--2---:R-:W-:Y:S01]  /*02a0*/  FADD R4, R4, 9.9999997473787516356e-06 ;  /* 0x3727c5ac04047421 */ /* 0x004fe20000000000 */
[----:B------:R-:W-:-:S03]  /*02b0*/  FADD R5, R5, 9.9999997473787516356e-06 ;  /* 0x3727c5ac05057421 */ /* 0x000fc60000000000 */
[----:B------:R-:W0:Y:S08]  /*02c0*/  MUFU.SQRT R8, R4 ;  /* 0x0000000400087308 */ /* 0x000e300000002000 */
[----:B------:R-:W1:Y:S01]  /*02d0*/  MUFU.SQRT R14, R5 ;  /* 0x00000005000e7308 */ /* 0x000e620000002000 */
[C---:B0-----:R-:W-:Y:S02]  /*02e0*/  FSETP.GT.AND P1, PT, R8.reuse, 8.50705917302346158658e+37, PT ;  /* 0x7e8000000800780b */ /* 0x041fe40003f24000 */
[----:B------:R-:W-:-:S02]  /*02f0*/  FSETP.GEU.AND P3, PT, R8, 1.175494350822287508e-38, PT ;  /* 0x008000000800780b */ /* 0x000fc40003f6e000 */
[C---:B-1----:R-:W-:Y:S02]  /*0300*/  FSETP.GT.AND P2, PT, R14.reuse, 8.50705917302346158658e+37, PT ;  /* 0x7e8000000e00780b */ /* 0x042fe40003f44000 */
[----:B------:R-:W-:-:S07]  /*0310*/  FSETP.GEU.AND P4, PT, R14, 1.175494350822287508e-38, PT ;  /* 0x008000000e00780b */ /* 0x000fce0003f8e000 */
[----:B------:R-:W-:-:S04]  /*0320*/  @P1 FMUL R8, R8, 0.25 ;  /* 0x3e80000008081820 */ /* 0x000fc80000400000 */
[----:B------:R-:W-:Y:S01]  /*0330*/  @!P3 FMUL R8, R8, 16777216 ;  /* 0x4b8000000808b820 */ /* 0x000fe20000400000 */
[----:B------:R-:W-:-:S05]  /*0340*/  @P2 FMUL R14, R14, 0.25 ;  /* 0x3e8000000e0e2820 */ /* 0x000fca0000400000 */
[----:B------:R-:W0:Y:S01]  /*0350*/  MUFU.RCP R8, R8 ;  /* 0x0000000800087308 */ /* 0x000e220000001000 */
[----:B------:R-:W-:Y:S01]  /*0360*/  @!P4 FMUL R14, R14, 16777216 ;  /* 0x4b8000000e0ec820 */ /* 0x000fe20000400000 */
[----:B------:R-:W-:-:S06]  /*0370*/  FSEL R5, R19, 1, P1 ;  /* 0x3f80000013057808 */ /* 0x000fcc0000800000 */
[----:B------:R-:W1:Y:S01]  /*0380*/  MUFU.RCP R14, R14 ;  /* 0x0000000e000e7308 */ /* 0x000e620000001000 */
[----:B------:R-:W-:Y:S01]  /*0390*/  FSEL R19, R19, 1, P2 ;  /* 0x3f80000013137808 */ /* 0x000fe20001000000 */
[----:B------:R-:W-:Y:S01]  /*03a0*/  @!P3 FMUL R5, R5, 16777216 ;  /* 0x4b8000000505b820 */ /* 0x000fe20000400000 */
[----:B---3--:R-:W-:-:S03]  /*03b0*/  FADD R2, -R16, R2 ;  /* 0x0000000210027221 */ /* 0x008fc60000000100 */
[----:B------:R-:W-:Y:S01]  /*03c0*/  @!P4 FMUL R19, R19, 16777216 ;  /* 0x4b8000001313c820 */ /* 0x000fe20000400000 */
[----:B0-----:R-:W-:Y:S01]  /*03d0*/  FMUL R5, R8, R5 ;  /* 0x0000000508057220 */ /* 0x001fe20000400000 */
[----:B------:R-:W-:-:S03]  /*03e0*/  FADD R4, -R17, R3 ;  /* 0x0000000311047221 */ /* 0x000fc60000000100 */
[----:B------:R-:W-:Y:S01]  /*03f0*/  FMUL R5, R5, R2 ;  /* 0x0000000205057220 */ /* 0x000fe20000400000 */
[----:B------:R-:W-:Y:S02]  /*0400*/  IMAD.SHL.U32 R2, R9, 0x40, RZ ;  /* 0x0000004009027824 */ /* 0x000fe400078e00ff */
[----:B-1----:R-:W-:-:S04]  /*0410*/  FMUL R19, R14, R19 ;  /* 0x000000130e137220 */ /* 0x002fc80000400000 */
[----:B------:R-:W-:Y:S01]  /*0420*/  FMUL R8, R19, R4 ;  /* 0x0000000413087220 */ /* 0x000fe20000400000 */
[----:B------:R-:W-:Y:S01]  /*0430*/  LOP3.LUT R4, R2, 0xc0, RZ, 0xc0, !PT ;  /* 0x000000c002047812 */ /* 0x000fe200078ec0ff */
[----:B----4-:R-:W-:-:S03]  /*0440*/  FFMA R10, R10, R5, R12 ;  /* 0x000000050a0a7223 */ /* 0x010fc6000000000c */
[C---:B------:R-:W-:Y:S01]  /*0450*/  LOP3.LUT R3, R4.reuse, 0x20, RZ, 0xfc, !PT ;  /* 0x0000002004037812 */ /* 0x040fe200078efcff */
[----:B------:R-:W-:Y:S01]  /*0460*/  FFMA R11, R11, R8, R13 ;  /* 0x000000080b0b7223 */ /* 0x000fe2000000000d */
[C---:B------:R-:W-:Y:S02]  /*0470*/  LOP3.LUT R15, R4.reuse, R15, RZ, 0xfc, !PT ;  /* 0x0000000f040f7212 */ /* 0x040fe400078efcff */
[----:B------:R-:W-:Y:S02]  /*0480*/  LEA.HI R4, R4, UR4, RZ, 0x1d ;  /* 0x0000000404047c11 */ /* 0x000fe4000f8fe8ff */
[----:B------:R-:W-:Y:S02]  /*0490*/  LEA.HI R8, R3, UR4, RZ, 0x1d ;  /* 0x0000000403087c11 */ /* 0x000fe4000f8fe8ff */
[----:B------:R-:W-:Y:S02]  /*04a0*/  FSETP.GEU.AND P1, PT, R10, RZ, PT ;  /* 0x000000ff0a00720b */ /* 0x000fe40003f2e000 */
[----:B------:R-:W-:Y:S01]  /*04b0*/  FSETP.GEU.AND P2, PT, R11, RZ, PT ;  /* 0x000000ff0b00720b */ /* 0x000fe20003f4e000 */
[----:B------:R-:W-:-:S02]  /*04c0*/  IMAD R4, R15, 0x4, R4 ;  /* 0x000000040f047824 */ /* 0x000fc400078e0204 */
[----:B------:R-:W-:Y:S01]  /*04d0*/  IMAD R8, R15, 0x4, R8 ;  /* 0x000000040f087824 */ /* 0x000fe200078e0208 */
[----:B------:R-:W-:Y:S02]  /*04e0*/  FSEL R15, R10, RZ, P1 ;  /* 0x000000ff0a0f7208 */ /* 0x000fe40000800000 */
[----:B------:R-:W-:Y:S02]  /*04f0*/  FSEL R13, R11, RZ, P2 ;  /* 0x000000ff0b0d7208 */ /* 0x000fe40001000000 */
[----:B------:R-:W-:Y:S01]  /*0500*/  LOP3.LUT R2, R9, 0x7f, RZ, 0xc0, !PT ;  /* 0x0000007f09027812 */ /* 0x000fe200078ec0ff */
[----:B------:R0:W-:Y:S04]  /*0510*/  STS [R4], R15 ;  /* 0x0000000f04007388 */ /* 0x0001e80000000800 */
[----:B------:R1:W-:Y:S01]  /*0520*/  STS [R8+0x80], R13 ;  /* 0x0000800d08007388 */ /* 0x0003e20000000800 */
[----:B------:R-:W-:-:S02]  /*0530*/  LOP3.LUT R5, R2, 0x80, RZ, 0xfc, !PT ;  /* 0x0000008002057812 */ /* 0x000fc400078efcff */
[----:B------:R-:W-:Y:S02]  /*0540*/  SHF.R.U32.HI R3, RZ, 0x3, R9 ;  /* 0x00000003ff037819 */ /* 0x000fe40000011609 */
[----:B------:R-:W-:Y:S02]  /*0550*/  SHF.R.U32.HI R5, RZ, 0x3, R5 ;  /* 0x00000003ff057819 */ /* 0x000fe40000011605 */
[----:B------:R-:W-:Y:S02]  /*0560*/  LOP3.LUT R3, R3, 0xc, RZ, 0xc0, !PT ;  /* 0x0000000c03037812 */ /* 0x000fe400078ec0ff */
[----:B------:R-:W-:-:S03]  /*0570*/  LOP3.LUT R5, R5, 0x1c, RZ, 0xc0, !PT ;  /* 0x0000001c05057812 */ /* 0x000fc600078ec0ff */
[----:B------:R-:W-:Y:S02]  /*0580*/  VIADD R3, R3, UR4 ;  /* 0x0000000403037c36 */ /* 0x000fe40008000000 */
[----:B------:R-:W-:Y:S01]  /*0590*/  VIADD R5, R5, UR4 ;  /* 0x0000000405057c36 */ /* 0x000fe20008000000 */
[----:B------:R-:W-:Y:S01]  /*05a0*/  BAR.SYNC.DEFER_BLOCKING 0x0 ;  /* 0x0000000000007b1d */ /* 0x000fe20000010000 */
[C---:B------:R-:W-:Y:S02]  /*05b0*/  IMAD R10, R2.reuse, 0x4, R3 ;  /* 0x00000004020a7824 */ /* 0x040fe400078e0203 */
[----:B------:R-:W-:-:S05]  /*05c0*/  IMAD R11, R2, 0x4, R5 ;  /* 0x00000004020b7824 */ /* 0x000fca00078e0205 */
[----:B------:R-:W0:Y:S01]  /*05d0*/  LDC.64 R2, c[0x0][0x238] ;  /* 0x00008e00ff027b82 */ /* 0x000e220000000a00 */
[----:B------:R-:W-:Y:S01]  /*05e0*/  SHF.R.U32.HI R5, RZ, 0x5, R9 ;  /* 0x00000005ff057819 */ /* 0x000fe20000011609 */
[----:B------:R-:W-:Y:S01]  /*05f0*/  ULDC.64 UR4, c[0x0][0x240] ;  /* 0x0000900000047ab9 */ /* 0x000fe20000000a00 */
[----:B------:R-:W2:Y:S04]  /*0600*/  LDS R17, [R10] ;  /* 0x000000000a117984 */ /* 0x000ea80000000800 */
[----:B------:R-:W3:Y:S01]  /*0610*/  LDS R11, [R11+0x200] ;  /* 0x000200000b0b7984 */ /* 0x000ee20000000800 */
[----:B------:R-:W-:-:S04]  /*0620*/  SGXT.U32 R5, R5, 0x2 ;  /* 0x000000020505781a */ /* 0x000fc80000000000 */
[----:B------:R-:W-:Y:S02]  /*0630*/  LOP3.LUT R5, R0, R5, RZ, 0xfc, !PT ;  /* 0x0000000500057212 */ /* 0x000fe400078efcff */
[----:B------:R-:W-:Y:S02]  /*0640*/  ISETP.GE.AND P1, PT, R6, 0x19, PT ;  /* 0x000000190600780c */ /* 0x000fe40003f26270 */
[C---:B------:R-:W-:Y:S01]  /*0650*/  LOP3.LUT R9, R5.reuse, 0x4, RZ, 0xfc, !PT ;  /* 0x0000000405097812 */ /* 0x040fe200078efcff */
[----:B------:R-:W-:Y:S01]  /*0660*/  IMAD R5, R5, 0x19, R6 ;  /* 0x0000001905057824 */ /* 0x000fe200078e0206 */
[----:B------:R-:W-:-:S03]  /*0670*/  FSETP.GTU.AND P2, PT, R13, RZ, PT ;  /* 0x000000ff0d00720b */ /* 0x000fc60003f4c000 */
[----:B------:R-:W-:Y:S01]  /*0680*/  IMAD R9, R9, 0x19, R6 ;  /* 0x0000001909097824 */ /* 0x000fe200078e0206 */
[----:B------:R-:W-:Y:S01]  /*0690*/  FSETP.GTU.AND P3, PT, R15, RZ, PT ;  /* 0x000000ff0f00720b */ /* 0x000fe20003f6c000 */
[--C-:B0-----:R-:W-:Y:S01]  /*06a0*/  IMAD.WIDE R4, R5, 0x4, R2.reuse ;  /* 0x0000000405047825 */ /* 0x101fe200078e0202 */
[----:B-1----:R-:W-:Y:S02]  /*06b0*/  SEL R13, RZ, 0x100, P2 ;  /* 0x00000100ff0d7807 */ /* 0x002fe40001000000 */
[----:B------:R-:W-:Y:S01]  /*06c0*/  IADD3 R6, P2, R7, UR4, RZ ;  /* 0x0000000407067c10 */ /* 0x000fe2000ff5e0ff */
[----:B------:R-:W-:Y:S01]  /*06d0*/  IMAD.WIDE R2, R9, 0x4, R2 ;  /* 0x0000000409027825 */ /* 0x000fe200078e0202 */
[----:B------:R-:W-:Y:S02]  /*06e0*/  SEL R0, RZ, 0x1, P3 ;  /* 0x00000001ff007807 */ /* 0x000fe40001800000 */
[----:B------:R-:W-:-:S03]  /*06f0*/  LEA.HI.X.SX32 R7, R7, UR5, 0x1, P2 ;  /* 0x0000000507077c11 */ /* 0x000fc600090f0eff */
[----:B------:R-:W-:Y:S01]  /*0700*/  IMAD.IADD R13, R0, 0x1, R13 ;  /* 0x00000001000d7824 */ /* 0x000fe200078e020d */
[----:B--2---:R0:W-:Y:S04]  /*0710*/  @!P1 STG.E desc[UR6][R4.64], R17 ;  /* 0x0000001104009986 */ /* 0x0041e8000c101906 */
[----:B---3--:R0:W-:Y:S02]  /*0720*/  @!P1 STG.E desc[UR6][R2.64], R11 ;  /* 0x0000000b02009986 */ /* 0x0081e4000c101906 */
[----:B0-----:R-:W-:Y:S05]  /*0730*/  @P0 EXIT ;  /* 0x000000000000094d */ /* 0x001fea0003800000 */
[----:B------:R-:W-:Y:S01]  /*0740*/  STG.E.U16 desc[UR6][R6.64], R13 ;  /* 0x0000000d06007986 */ /* 0x000fe2000c101506 */
[----:B------:R-:W-:Y:S05]  /*0750*/  EXIT ;  /* 0x000000000000794d */ /* 0x000fea0003800000 */
.L_x_0:
[----:B------:R-:W-:-:S00]  /*0760*/  BRA `(.L_x_0) ;  /* 0xfffffffc00fc7947 */ /* 0x000fc0000383ffff */
[----:B------:R-:W-:-:S00]  /*0770*/  NOP ;  /* 0x0000000000007918 */ /* 0x000fc00000000000 */
        /* <DEDUP_REMOVED lines=8> */
.L_x_1:


//--------------------- .nv.global.init           --------------------------
	.section	.nv.global.init,"aw",@progbits
.nv.global.init:
	.type		_$_str,@object
	.size		_$_str,(_$_str_$_2 - _$_str)
_$_str:
        /*0000*/ 	.byte	0x5f, 0x5f, 0x43, 0x55, 0x44, 0x41, 0x5f, 0x46, 0x54, 0x5a, 0x00
	.type		_$_str_$_2,@object
	.size		_$_str_$_2,(.L_1 - _$_str_$_2)
_$_str_$_2:
        /*000b*/ 	.byte	0x5f, 0x5f, 0x43, 0x55, 0x44, 0x41, 0x5f, 0x50, 0x52, 0x45, 0x43, 0x5f, 0x53, 0x51, 0x52, 0x54
        /*001b*/ 	.byte	0x00
.L_1:


//--------------------- .nv.shared.triton_poi_fused__native_batch_norm_legit_no_training_relu_threshold_backward_12 --------------------------
	.section	.nv.shared.triton_poi_fused__native_batch_norm_legit_no_training_relu_threshold_backward_12,"aw",@nobits
	.sectionflags	@""
	.align	16
	.zero		1024


//--------------------- .nv.constant0.triton_poi_fused__native_batch_norm_legit_no_training_relu_threshold_backward_12 --------------------------
	.section	.nv.constant0.triton_poi_fused__native_batch_norm_legit_no_training_relu_threshold_backward_12,"a",@progbits
	.sectionflags	@""
	.align	4
.nv.constant0.triton_poi_fused__native_batch_norm_legit_no_training_relu_threshold_backward_12:
	.zero		592
